//
// Generated by NVIDIA NVVM Compiler
//
// Compiler Build ID: CL-36424714
// Cuda compilation tools, release 13.0, V13.0.88
// Based on NVVM 20.0.0
//

.version 9.0
.target sm_100
.address_size 64

	// .globl	_Z8cos_main9cosParams

.visible .entry _Z8cos_main9cosParams(
	.param .align 8 .b8 _Z8cos_main9cosParams_param_0[24]
)
{
	.reg .pred 	%p<6>;
	.reg .b32 	%r<20>;
	.reg .b32 	%f<11>;
	.reg .b64 	%rd<24>;

	ld.param.u32 	%r1, [_Z8cos_main9cosParams_param_0+16];
	ld.param.u64 	%rd15, [_Z8cos_main9cosParams_param_0+8];
	ld.param.u64 	%rd16, [_Z8cos_main9cosParams_param_0];
	cvta.to.global.u64 	%rd1, %rd16;
	cvta.to.global.u64 	%rd2, %rd15;
	mov.u32 	%r19, %tid.x;
	setp.ge.s32 	%p1, %r19, %r1;
	@%p1 bra 	$L__BB0_7;
	not.b32 	%r12, %r19;
	add.s32 	%r3, %r1, %r12;
	mul.hi.u32 	%r13, %r3, 1374389535;
	shr.u32 	%r14, %r13, 6;
	add.s32 	%r4, %r14, 1;
	and.b32  	%r15, %r14, 3;
	setp.eq.s32 	%p2, %r15, 3;
	@%p2 bra 	$L__BB0_4;
	and.b32  	%r16, %r4, 3;
	mul.wide.u32 	%rd17, %r19, 4;
	add.s64 	%rd21, %rd2, %rd17;
	add.s64 	%rd20, %rd1, %rd17;
	neg.s32 	%r17, %r16;
	mad.lo.s32 	%r19, %r16, 200, %r19;
$L__BB0_3:
	.pragma "nounroll";
	ld.global.f32 	%f1, [%rd20];
	cos.approx.f32 	%f2, %f1;
	st.global.f32 	[%rd21], %f2;
	add.s64 	%rd21, %rd21, 800;
	add.s64 	%rd20, %rd20, 800;
	add.s32 	%r17, %r17, 1;
	setp.ne.s32 	%p3, %r17, 0;
	@%p3 bra 	$L__BB0_3;
$L__BB0_4:
	setp.lt.u32 	%p4, %r3, 600;
	@%p4 bra 	$L__BB0_7;
	mul.wide.u32 	%rd18, %r19, 4;
	add.s64 	%rd19, %rd18, 1600;
	add.s64 	%rd23, %rd1, %rd19;
	add.s64 	%rd22, %rd2, %rd19;
$L__BB0_6:
	ld.global.f32 	%f3, [%rd23+-1600];
	cos.approx.f32 	%f4, %f3;
	st.global.f32 	[%rd22+-1600], %f4;
	ld.global.f32 	%f5, [%rd23+-800];
	cos.approx.f32 	%f6, %f5;
	st.global.f32 	[%rd22+-800], %f6;
	ld.global.f32 	%f7, [%rd23];
	cos.approx.f32 	%f8, %f7;
	st.global.f32 	[%rd22], %f8;
	ld.global.f32 	%f9, [%rd23+800];
	cos.approx.f32 	%f10, %f9;
	st.global.f32 	[%rd22+800], %f10;
	add.s32 	%r19, %r19, 800;
	add.s64 	%rd23, %rd23, 3200;
	add.s64 	%rd22, %rd22, 3200;
	setp.lt.s32 	%p5, %r19, %r1;
	@%p5 bra 	$L__BB0_6;
$L__BB0_7:
	ret;

}


// ===== COMPILED SASS (sm_100) =====

	.target	sm_100

	.elftype	@"ET_EXEC"


//--------------------- .note.nv.tkinfo           --------------------------
	.section	.note.nv.tkinfo,"",@"SHT_NOTE"
	.sectionflags	@"SHF_NOTE_NV_TKINFO"
	.tkinfo
        /*0018*/ 	.word	0x00000002
        /*0030*/ 	.string	""
        /*0030*/ 	.string	"ptxas"
        /*0030*/ 	.string	"Cuda compilation tools, release 13.0, V13.0.88"
        /*0030*/ 	.string	"Build cuda_13.0.r13.0/compiler.36424714_0"
        /*0030*/ 	.string	"-arch sm_100 -m 64 "



//--------------------- .note.nv.cuinfo           --------------------------
	.section	.note.nv.cuinfo,"",@"SHT_NOTE"
	.sectionflags	@"SHF_NOTE_NV_CUINFO"
        /*0018*/ 	.short	0x0002
        /*001a*/ 	.short	0x0064
        /*001c*/ 	.short	0x0082
	.zero		2


//--------------------- .nv.info                  --------------------------
	.section	.nv.info,"",@"SHT_CUDA_INFO"
	.align	4


	//----- nvinfo : EIATTR_REGCOUNT
	.align		4
        /*0000*/ 	.byte	0x04, 0x2f
        /*0002*/ 	.short	(.L_1 - .L_0)
	.align		4
.L_0:
        /*0004*/ 	.word	index@(_Z8cos_main9cosParams)
        /*0008*/ 	.word	0x00000011


	//----- nvinfo : EIATTR_FRAME_SIZE
	.align		4
.L_1:
        /*000c*/ 	.byte	0x04, 0x11
        /*000e*/ 	.short	(.L_3 - .L_2)
	.align		4
.L_2:
        /*0010*/ 	.word	index@(_Z8cos_main9cosParams)
        /*0014*/ 	.word	0x00000000


	//----- nvinfo : EIATTR_MIN_STACK_SIZE
	.align		4
.L_3:
        /*0018*/ 	.byte	0x04, 0x12
        /*001a*/ 	.short	(.L_5 - .L_4)
	.align		4
.L_4:
        /*001c*/ 	.word	index@(_Z8cos_main9cosParams)
        /*0020*/ 	.word	0x00000000
.L_5:


//--------------------- .nv.compat                --------------------------
	.section	.nv.compat,"",@"SHT_CUDA_COMPAT_INFO"
	.align	4
        /*0000*/ 	.byte	0x02, 0x09, 0x00, 0x00, 0x02, 0x02, 0x01, 0x00, 0x02, 0x05, 0x05, 0x00, 0x03, 0x07, 0x01, 0x01
        /*0010*/ 	.byte	0x02, 0x03, 0x00, 0x00, 0x02, 0x06, 0x01, 0x00, 0x04, 0x0b, 0x08, 0x00, 0x09, 0x00, 0x00, 0x00
        /*0020*/ 	.byte	0x00, 0x00, 0x00, 0x00


//--------------------- .nv.info._Z8cos_main9cosParams --------------------------
	.section	.nv.info._Z8cos_main9cosParams,"",@"SHT_CUDA_INFO"
	.sectionflags	@""
	.align	4


	//----- nvinfo : EIATTR_CUDA_API_VERSION
	.align		4
        /*0000*/ 	.byte	0x04, 0x37
        /*0002*/ 	.short	(.L_7 - .L_6)
.L_6:
        /*0004*/ 	.word	0x00000082


	//----- nvinfo : EIATTR_KPARAM_INFO
	.align		4
.L_7:
        /*0008*/ 	.byte	0x04, 0x17
        /*000a*/ 	.short	(.L_9 - .L_8)
.L_8:
        /*000c*/ 	.word	0x00000000
        /*0010*/ 	.short	0x0000
        /*0012*/ 	.short	0x0000
        /*0014*/ 	.byte	0x00, 0xf0, 0x61, 0x00


	//----- nvinfo : EIATTR_SPARSE_MMA_MASK
	.align		4
.L_9:
        /*0018*/ 	.byte	0x03, 0x50
        /*001a*/ 	.short	0x0000


	//----- nvinfo : EIATTR_MAXREG_COUNT
	.align		4
        /*001c*/ 	.byte	0x03, 0x1b
        /*001e*/ 	.short	0x00ff


	//----- nvinfo : EIATTR_MERCURY_ISA_VERSION
	.align		4
        /*0020*/ 	.byte	0x03, 0x5f
        /*0022*/ 	.short	0x0101


	//----- nvinfo : EIATTR_VRC_CTA_INIT_COUNT
	.align		4
        /*0024*/ 	.byte	0x02, 0x4a
	.zero		1
	.zero		1


	//----- nvinfo : EIATTR_EXIT_INSTR_OFFSETS
	.align		4
        /*0028*/ 	.byte	0x04, 0x1c
        /*002a*/ 	.short	(.L_11 - .L_10)


	//   ....[0]....
.L_10:
        /*002c*/ 	.word	0x00000040


	//   ....[1]....
        /*0030*/ 	.word	0x000002a0


	//   ....[2]....
        /*0034*/ 	.word	0x00000b40


	//   ....[3]....
        /*0038*/ 	.word	0x00000c50


	//----- nvinfo : EIATTR_CRS_STACK_SIZE
	.align		4
.L_11:
        /*003c*/ 	.byte	0x04, 0x1e
        /*003e*/ 	.short	(.L_13 - .L_12)
.L_12:
        /*0040*/ 	.word	0x00000000


	//----- nvinfo : EIATTR_CBANK_PARAM_SIZE
	.align		4
.L_13:
        /*0044*/ 	.byte	0x03, 0x19
        /*0046*/ 	.short	0x0018


	//----- nvinfo : EIATTR_PARAM_CBANK
	.align		4
        /*0048*/ 	.byte	0x04, 0x0a
        /*004a*/ 	.short	(.L_15 - .L_14)
	.align		4
.L_14:
        /*004c*/ 	.word	index@(.nv.constant0._Z8cos_main9cosParams)
        /*0050*/ 	.short	0x0380
        /*0052*/ 	.short	0x0018


	//----- nvinfo : EIATTR_SW_WAR
	.align		4
.L_15:
        /*0054*/ 	.byte	0x04, 0x36
        /*0056*/ 	.short	(.L_17 - .L_16)
.L_16:
        /*0058*/ 	.word	0x00000008
.L_17:


//--------------------- .nv.callgraph             --------------------------
	.section	.nv.callgraph,"",@"SHT_CUDA_CALLGRAPH"
	.align	4
	.sectionentsize	8
	.align		4
        /*0000*/ 	.word	0x00000000
	.align		4
        /*0004*/ 	.word	0xffffffff
	.align		4
        /*0008*/ 	.word	0x00000000
	.align		4
        /*000c*/ 	.word	0xfffffffe
	.align		4
        /*0010*/ 	.word	0x00000000
	.align		4
        /*0014*/ 	.word	0xfffffffd
	.align		4
        /*0018*/ 	.word	0x00000000
	.align		4
        /*001c*/ 	.word	0xfffffffc


//--------------------- .text._Z8cos_main9cosParams --------------------------
	.section	.text._Z8cos_main9cosParams,"ax",@progbits
	.align	128
        .global         _Z8cos_main9cosParams
        .type           _Z8cos_main9cosParams,@function
        .size           _Z8cos_main9cosParams,(.L_x_9 - _Z8cos_main9cosParams)
        .other          _Z8cos_main9cosParams,@"STO_CUDA_ENTRY STV_DEFAULT"
_Z8cos_main9cosParams:
.text._Z8cos_main9cosParams:
[----:B------:R-:W-:Y:S01]  /*0000*/  LDC R1, c[0x0][0x37c] ;  /* 0x0000df00ff017b82 */ /* 0x000fe20000000800 */
[----:B------:R-:W0:Y:S07]  /*0010*/  S2R R3, SR_TID.X ;  /* 0x0000000000037919 */ /* 0x000e2e0000002100 */
[----:B------:R-:W0:Y:S02]  /*0020*/  LDC R0, c[0x0][0x390] ;  /* 0x0000e400ff007b82 */ /* 0x000e240000000800 */
[----:B0-----:R-:W-:-:S13]  /*0030*/  ISETP.GE.AND P0, PT, R3, R0, PT ;  /* 0x000000000300720c */ /* 0x001fda0003f06270 */
[----:B------:R-:W-:Y:S05]  /*0040*/  @P0 EXIT ;  /* 0x000000000000094d */ /* 0x000fea0003800000 */
[----:B------:R-:W-:Y:S01]  /*0050*/  LOP3.LUT R5, RZ, R3, RZ, 0x33, !PT ;  /* 0x00000003ff057212 */ /* 0x000fe200078e33ff */
[----:B------:R-:W0:Y:S01]  /*0060*/  LDCU.64 UR4, c[0x0][0x358] ;  /* 0x00006b00ff0477ac */ /* 0x000e220008000a00 */
[----:B------:R-:W-:Y:S02]  /*0070*/  BSSY.RECONVERGENT B0, `(.L_x_0) ;  /* 0x0000022000007945 */ /* 0x000fe40003800200 */
[----:B------:R-:W-:-:S04]  /*0080*/  IADD3 R5, PT, PT, R5, R0, RZ ;  /* 0x0000000005057210 */ /* 0x000fc80007ffe0ff */
[C---:B------:R-:W-:Y:S01]  /*0090*/  ISETP.GE.U32.AND P0, PT, R5.reuse, 0x258, PT ;  /* 0x000002580500780c */ /* 0x040fe20003f06070 */
[----:B------:R-:W-:-:S05]  /*00a0*/  IMAD.HI.U32 R2, R5, 0x51eb851f, RZ ;  /* 0x51eb851f05027827 */ /* 0x000fca00078e00ff */
[----:B------:R-:W-:-:S04]  /*00b0*/  SHF.R.U32.HI R2, RZ, 0x6, R2 ;  /* 0x00000006ff027819 */ /* 0x000fc80000011602 */
[----:B------:R-:W-:-:S04]  /*00c0*/  LOP3.LUT R4, R2, 0x3, RZ, 0xc0, !PT ;  /* 0x0000000302047812 */ /* 0x000fc800078ec0ff */
[----:B------:R-:W-:-:S13]  /*00d0*/  ISETP.NE.AND P1, PT, R4, 0x3, PT ;  /* 0x000000030400780c */ /* 0x000fda0003f25270 */
[----:B0-----:R-:W-:Y:S05]  /*00e0*/  @!P1 BRA `(.L_x_1) ;  /* 0x0000000000689947 */ /* 0x001fea0003800000 */
[----:B------:R-:W0:Y:S01]  /*00f0*/  LDC.64 R4, c[0x0][0x388] ;  /* 0x0000e200ff047b82 */ /* 0x000e220000000a00 */
[----:B------:R-:W-:-:S04]  /*0100*/  IADD3 R2, PT, PT, R2, 0x1, RZ ;  /* 0x0000000102027810 */ /* 0x000fc80007ffe0ff */
[----:B------:R-:W-:-:S03]  /*0110*/  LOP3.LUT R2, R2, 0x3, RZ, 0xc0, !PT ;  /* 0x0000000302027812 */ /* 0x000fc600078ec0ff */
[----:B------:R-:W1:Y:S01]  /*0120*/  LDC.64 R6, c[0x0][0x380] ;  /* 0x0000e000ff067b82 */ /* 0x000e620000000a00 */
[----:B0-----:R-:W-:-:S04]  /*0130*/  IMAD.WIDE.U32 R4, R3, 0x4, R4 ;  /* 0x0000000403047825 */ /* 0x001fc800078e0004 */
[----:B------:R-:W-:Y:S01]  /*0140*/  IMAD.MOV.U32 R8, RZ, RZ, R4 ;  /* 0x000000ffff087224 */ /* 0x000fe200078e0004 */
[----:B------:R-:W-:Y:S01]  /*0150*/  MOV R11, R5 ;  /* 0x00000005000b7202 */ /* 0x000fe20000000f00 */
[----:B-1----:R-:W-:-:S04]  /*0160*/  IMAD.WIDE.U32 R6, R3, 0x4, R6 ;  /* 0x0000000403067825 */ /* 0x002fc800078e0006 */
[C---:B------:R-:W-:Y:S01]  /*0170*/  IMAD R3, R2.reuse, 0xc8, R3 ;  /* 0x000000c802037824 */ /* 0x040fe200078e0203 */
[----:B------:R-:W-:Y:S01]  /*0180*/  IADD3 R2, PT, PT, -R2, RZ, RZ ;  /* 0x000000ff02027210 */ /* 0x000fe20007ffe1ff */
[----:B------:R-:W-:-:S07]  /*0190*/  IMAD.MOV.U32 R9, RZ, RZ, R7 ;  /* 0x000000ffff097224 */ /* 0x000fce00078e0007 */
.L_x_2:
[----:B0-----:R-:W-:Y:S01]  /*01a0*/  IMAD.MOV.U32 R4, RZ, RZ, R6 ;  /* 0x000000ffff047224 */ /* 0x001fe200078e0006 */
[----:B------:R-:W-:-:S05]  /*01b0*/  MOV R5, R9 ;  /* 0x0000000900057202 */ /* 0x000fca0000000f00 */
[----:B------:R0:W2:Y:S01]  /*01c0*/  LDG.E R4, desc[UR4][R4.64] ;  /* 0x0000000404047981 */ /* 0x0000a2000c1e1900 */
[----:B------:R-:W-:Y:S02]  /*01d0*/  IADD3 R2, PT, PT, R2, 0x1, RZ ;  /* 0x0000000102027810 */ /* 0x000fe40007ffe0ff */
[----:B------:R-:W-:Y:S02]  /*01e0*/  IADD3 R6, P3, PT, R6, 0x320, RZ ;  /* 0x0000032006067810 */ /* 0x000fe40007f7e0ff */
[----:B------:R-:W-:-:S03]  /*01f0*/  ISETP.NE.AND P1, PT, R2, RZ, PT ;  /* 0x000000ff0200720c */ /* 0x000fc60003f25270 */
[----:B------:R-:W-:Y:S02]  /*0200*/  IMAD.X R9, RZ, RZ, R9, P3 ;  /* 0x000000ffff097224 */ /* 0x000fe400018e0609 */
[----:B0-----:R-:W-:Y:S02]  /*0210*/  IMAD.MOV.U32 R5, RZ, RZ, R11 ;  /* 0x000000ffff057224 */ /* 0x001fe400078e000b */
[----:B--2---:R-:W-:Y:S01]  /*0220*/  FMUL.RZ R7, R4, 0.15915493667125701904 ;  /* 0x3e22f98304077820 */ /* 0x004fe2000040c000 */
[----:B------:R-:W-:Y:S02]  /*0230*/  MOV R4, R8 ;  /* 0x0000000800047202 */ /* 0x000fe40000000f00 */
[----:B------:R-:W-:-:S03]  /*0240*/  IADD3 R8, P2, PT, R8, 0x320, RZ ;  /* 0x0000032008087810 */ /* 0x000fc60007f5e0ff */
[----:B------:R-:W0:Y:S01]  /*0250*/  MUFU.COS R7, R7 ;  /* 0x0000000700077308 */ /* 0x000e220000000000 */
[----:B------:R-:W-:Y:S01]  /*0260*/  IADD3.X R11, PT, PT, RZ, R11, RZ, P2, !PT ;  /* 0x0000000bff0b7210 */ /* 0x000fe200017fe4ff */
[----:B0-----:R0:W-:Y:S01]  /*0270*/  STG.E desc[UR4][R4.64], R7 ;  /* 0x0000000704007986 */ /* 0x0011e2000c101904 */
[----:B------:R-:W-:Y:S07]  /*0280*/  @P1 BRA `(.L_x_2) ;  /* 0xfffffffc00c41947 */ /* 0x000fee000383ffff */
.L_x_1:
[----:B------:R-:W-:Y:S05]  /*0290*/  BSYNC.RECONVERGENT B0 ;  /* 0x0000000000007941 */ /* 0x000fea0003800200 */
.L_x_0:
[----:B------:R-:W-:Y:S05]  /*02a0*/  @!P0 EXIT ;  /* 0x000000000000894d */ /* 0x000fea0003800000 */
[----:B------:R-:W1:Y:S01]  /*02b0*/  LDCU.128 UR8, c[0x0][0x380] ;  /* 0x00007000ff0877ac */ /* 0x000e620008000c00 */
[----:B0-----:R-:W-:Y:S02]  /*02c0*/  HFMA2 R4, -RZ, RZ, 0, 9.5367431640625e-05 ;  /* 0x00000640ff047431 */ /* 0x001fe400000001ff */
[----:B------:R-:W-:Y:S01]  /*02d0*/  IMAD.IADD R2, R0, 0x1, -R3 ;  /* 0x0000000100027824 */ /* 0x000fe200078e0a03 */
[----:B------:R-:W-:Y:S01]  /*02e0*/  MOV R5, 0x0 ;  /* 0x0000000000057802 */ /* 0x000fe20000000f00 */
[----:B------:R-:W-:Y:S03]  /*02f0*/  BSSY.RECONVERGENT B0, `(.L_x_3) ;  /* 0x0000055000007945 */ /* 0x000fe60003800200 */
[----:B------:R-:W-:Y:S01]  /*0300*/  ISETP.GT.AND P1, PT, R2, 0x960, PT ;  /* 0x000009600200780c */ /* 0x000fe20003f24270 */
[----:B------:R-:W-:-:S03]  /*0310*/  IMAD.WIDE.U32 R4, R3, 0x4, R4 ;  /* 0x0000000403047825 */ /* 0x000fc600078e0004 */
[C---:B-1----:R-:W-:Y:S02]  /*0320*/  IADD3 R6, P0, PT, R4.reuse, UR8, RZ ;  /* 0x0000000804067c10 */ /* 0x042fe4000ff1e0ff */
[----:B------:R-:W-:Y:S02]  /*0330*/  IADD3 R4, P2, PT, R4, UR10, RZ ;  /* 0x0000000a04047c10 */ /* 0x000fe4000ff5e0ff */
[C---:B------:R-:W-:Y:S02]  /*0340*/  IADD3.X R7, PT, PT, R5.reuse, UR9, RZ, P0, !PT ;  /* 0x0000000905077c10 */ /* 0x040fe400087fe4ff */
[----:B------:R-:W-:Y:S02]  /*0350*/  IADD3.X R5, PT, PT, R5, UR11, RZ, P2, !PT ;  /* 0x0000000b05057c10 */ /* 0x000fe400097fe4ff */
[----:B------:R-:W-:Y:S01]  /*0360*/  PLOP3.LUT P0, PT, PT, PT, PT, 0x80, 0x8 ;  /* 0x000000000008781c */ /* 0x000fe20003f0f070 */
[----:B------:R-:W-:-:S12]  /*0370*/  @!P1 BRA `(.L_x_4) ;  /* 0x0000000400309947 */ /* 0x000fd80003800000 */
[----:B------:R-:W-:Y:S02]  /*0380*/  PLOP3.LUT P0, PT, PT, PT, PT, 0x8, 0x80 ;  /* 0x000000000080781c */ /* 0x000fe40003f0e170 */
[----:B------:R-:W-:-:S11]  /*0390*/  IADD3 R2, PT, PT, R0, -0x960, RZ ;  /* 0xfffff6a000027810 */ /* 0x000fd60007ffe0ff */
.L_x_5:
[----:B------:R-:W2:Y:S02]  /*03a0*/  LDG.E R8, desc[UR4][R6.64+-0x640] ;  /* 0xfff9c00406087981 */ /* 0x000ea4000c1e1900 */
[----:B--2---:R-:W-:-:S06]  /*03b0*/  FMUL.RZ R9, R8, 0.15915493667125701904 ;  /* 0x3e22f98308097820 */ /* 0x004fcc000040c000 */
[----:B------:R-:W0:Y:S02]  /*03c0*/  MUFU.COS R9, R9 ;  /* 0x0000000900097308 */ /* 0x000e240000000000 */
[----:B0-----:R0:W-:Y:S04]  /*03d0*/  STG.E desc[UR4][R4.64+-0x640], R9 ;  /* 0xfff9c00904007986 */ /* 0x0011e8000c101904 */
[----:B------:R-:W2:Y:S02]  /*03e0*/  LDG.E R8, desc[UR4][R6.64+-0x320] ;  /* 0xfffce00406087981 */ /* 0x000ea4000c1e1900 */
[----:B--2---:R-:W-:-:S06]  /*03f0*/  FMUL.RZ R11, R8, 0.15915493667125701904 ;  /* 0x3e22f983080b7820 */ /* 0x004fcc000040c000 */
[----:B------:R-:W1:Y:S02]  /*0400*/  MUFU.COS R11, R11 ;  /* 0x0000000b000b7308 */ /* 0x000e640000000000 */
[----:B-1----:R1:W-:Y:S04]  /*0410*/  STG.E desc[UR4][R4.64+-0x320], R11 ;  /* 0xfffce00b04007986 */ /* 0x0023e8000c101904 */
[----:B------:R-:W2:Y:S02]  /*0420*/  LDG.E R8, desc[UR4][R6.64] ;  /* 0x0000000406087981 */ /* 0x000ea4000c1e1900 */
[----:B--2---:R-:W-:-:S06]  /*0430*/  FMUL.RZ R13, R8, 0.15915493667125701904 ;  /* 0x3e22f983080d7820 */ /* 0x004fcc000040c000 */
[----:B------:R-:W2:Y:S02]  /*0440*/  MUFU.COS R13, R13 ;  /* 0x0000000d000d7308 */ /* 0x000ea40000000000 */
[----:B--2---:R2:W-:Y:S04]  /*0450*/  STG.E desc[UR4][R4.64], R13 ;  /* 0x0000000d04007986 */ /* 0x0045e8000c101904 */
[----:B------:R-:W3:Y:S02]  /*0460*/  LDG.E R8, desc[UR4][R6.64+0x320] ;  /* 0x0003200406087981 */ /* 0x000ee4000c1e1900 */
[----:B---3--:R-:W-:-:S04]  /*0470*/  FMUL.RZ R10, R8, 0.15915493667125701904 ;  /* 0x3e22f983080a7820 */ /* 0x008fc8000040c000 */
[----:B0-----:R-:W0:Y:S02]  /*0480*/  MUFU.COS R9, R10 ;  /* 0x0000000a00097308 */ /* 0x001e240000000000 */
[----:B0-----:R0:W-:Y:S04]  /*0490*/  STG.E desc[UR4][R4.64+0x320], R9 ;  /* 0x0003200904007986 */ /* 0x0011e8000c101904 */
[----:B------:R-:W3:Y:S02]  /*04a0*/  LDG.E R8, desc[UR4][R6.64+0x640] ;  /* 0x0006400406087981 */ /* 0x000ee4000c1e1900 */
[----:B---3--:R-:W-:-:S04]  /*04b0*/  FMUL.RZ R12, R8, 0.15915493667125701904 ;  /* 0x3e22f983080c7820 */ /* 0x008fc8000040c000 */
[----:B-1----:R-:W1:Y:S02]  /*04c0*/  MUFU.COS R11, R12 ;  /* 0x0000000c000b7308 */ /* 0x002e640000000000 */
[----:B-1----:R1:W-:Y:S04]  /*04d0*/  STG.E desc[UR4][R4.64+0x640], R11 ;  /* 0x0006400b04007986 */ /* 0x0023e8000c101904 */
[----:B------:R-:W3:Y:S02]  /*04e0*/  LDG.E R8, desc[UR4][R6.64+0x960] ;  /* 0x0009600406087981 */ /* 0x000ee4000c1e1900 */
[----:B---3--:R-:W-:-:S04]  /*04f0*/  FMUL.RZ R14, R8, 0.15915493667125701904 ;  /* 0x3e22f983080e7820 */ /* 0x008fc8000040c000 */
[----:B--2---:R-:W2:Y:S02]  /*0500*/  MUFU.COS R13, R14 ;  /* 0x0000000e000d7308 */ /* 0x004ea40000000000 */
        /* <DEDUP_REMOVED lines=28> */
[----:B0-----:R-:W-:Y:S04]  /*06d0*/  STG.E desc[UR4][R4.64+0x1f40], R9 ;  /* 0x001f400904007986 */ /* 0x001fe8000c101904 */
[----:B------:R-:W3:Y:S02]  /*06e0*/  LDG.E R8, desc[UR4][R6.64+0x2260] ;  /* 0x0022600406087981 */ /* 0x000ee4000c1e1900 */
[----:B---3--:R-:W-:-:S04]  /*06f0*/  FMUL.RZ R12, R8, 0.15915493667125701904 ;  /* 0x3e22f983080c7820 */ /* 0x008fc8000040c000 */
[----:B-1----:R-:W0:Y:S02]  /*0700*/  MUFU.COS R11, R12 ;  /* 0x0000000c000b7308 */ /* 0x002e240000000000 */
[----:B0-----:R0:W-:Y:S04]  /*0710*/  STG.E desc[UR4][R4.64+0x2260], R11 ;  /* 0x0022600b04007986 */ /* 0x0011e8000c101904 */
[----:B------:R-:W3:Y:S02]  /*0720*/  LDG.E R8, desc[UR4][R6.64+0x2580] ;  /* 0x0025800406087981 */ /* 0x000ee4000c1e1900 */
[----:B---3--:R-:W-:-:S04]  /*0730*/  FMUL.RZ R14, R8, 0.15915493667125701904 ;  /* 0x3e22f983080e7820 */ /* 0x008fc8000040c000 */
[----:B--2---:R-:W1:Y:S02]  /*0740*/  MUFU.COS R13, R14 ;  /* 0x0000000e000d7308 */ /* 0x004e640000000000 */
[----:B-1----:R-:W-:Y:S04]  /*0750*/  STG.E desc[UR4][R4.64+0x2580], R13 ;  /* 0x0025800d04007986 */ /* 0x002fe8000c101904 */
[----:B------:R1:W2:Y:S01]  /*0760*/  LDG.E R8, desc[UR4][R6.64+0x28a0] ;  /* 0x0028a00406087981 */ /* 0x0002a2000c1e1900 */
[----:B------:R-:W-:Y:S02]  /*0770*/  IADD3 R3, PT, PT, R3, 0xc80, RZ ;  /* 0x00000c8003037810 */ /* 0x000fe40007ffe0ff */
[----:B------:R-:W-:Y:S02]  /*0780*/  IADD3 R10, P3, PT, R4, 0x3200, RZ ;  /* 0x00003200040a7810 */ /* 0x000fe40007f7e0ff */
[----:B------:R-:W-:-:S02]  /*0790*/  ISETP.GE.AND P1, PT, R3, R2, PT ;  /* 0x000000020300720c */ /* 0x000fc40003f26270 */
[----:B------:R-:W-:Y:S02]  /*07a0*/  IADD3 R12, P2, PT, R6, 0x3200, RZ ;  /* 0x00003200060c7810 */ /* 0x000fe40007f5e0ff */
[----:B0-----:R-:W-:Y:S02]  /*07b0*/  IADD3.X R11, PT, PT, RZ, R5, RZ, P3, !PT ;  /* 0x00000005ff0b7210 */ /* 0x001fe40001ffe4ff */
[----:B-1----:R-:W-:Y:S01]  /*07c0*/  MOV R6, R12 ;  /* 0x0000000c00067202 */ /* 0x002fe20000000f00 */
[----:B------:R-:W-:Y:S02]  /*07d0*/  IMAD.X R7, RZ, RZ, R7, P2 ;  /* 0x000000ffff077224 */ /* 0x000fe400010e0607 */
[----:B--2---:R-:W-:-:S04]  /*07e0*/  FMUL.RZ R8, R8, 0.15915493667125701904 ;  /* 0x3e22f98308087820 */ /* 0x004fc8000040c000 */
[----:B------:R-:W0:Y:S02]  /*07f0*/  MUFU.COS R9, R8 ;  /* 0x0000000800097308 */ /* 0x000e240000000000 */
[----:B0-----:R0:W-:Y:S02]  /*0800*/  STG.E desc[UR4][R4.64+0x28a0], R9 ;  /* 0x0028a00904007986 */ /* 0x0011e4000c101904 */
[----:B0-----:R-:W-:Y:S01]  /*0810*/  IMAD.MOV.U32 R4, RZ, RZ, R10 ;  /* 0x000000ffff047224 */ /* 0x001fe200078e000a */
[----:B------:R-:W-:Y:S01]  /*0820*/  MOV R5, R11 ;  /* 0x0000000b00057202 */ /* 0x000fe20000000f00 */
[----:B------:R-:W-:Y:S06]  /*0830*/  @!P1 BRA `(.L_x_5) ;  /* 0xfffffff800d89947 */ /* 0x000fec000383ffff */
.L_x_4:
[----:B------:R-:W-:Y:S05]  /*0840*/  BSYNC.RECONVERGENT B0 ;  /* 0x0000000000007941 */ /* 0x000fea0003800200 */
.L_x_3:
[----:B------:R-:W-:Y:S01]  /*0850*/  IADD3 R2, PT, PT, -R3, R0, RZ ;  /* 0x0000000003027210 */ /* 0x000fe20007ffe1ff */
[----:B------:R-:W-:Y:S03]  /*0860*/  BSSY.RECONVERGENT B0, `(.L_x_6) ;  /* 0x000002c000007945 */ /* 0x000fe60003800200 */
[----:B------:R-:W-:-:S13]  /*0870*/  ISETP.GT.AND P1, PT, R2, 0x320, PT ;  /* 0x000003200200780c */ /* 0x000fda0003f24270 */
[----:B------:R-:W-:Y:S05]  /*0880*/  @!P1 BRA `(.L_x_7) ;  /* 0x0000000000a49947 */ /* 0x000fea0003800000 */
        /* <DEDUP_REMOVED lines=19> */
[----:B-1----:R-:W-:Y:S04]  /*09c0*/  STG.E desc[UR4][R4.64+0x640], R11 ;  /* 0x0006400b04007986 */ /* 0x002fe8000c101904 */
[----:B------:R-:W3:Y:S02]  /*09d0*/  LDG.E R2, desc[UR4][R6.64+0x960] ;  /* 0x0009600406027981 */ /* 0x000ee4000c1e1900 */
[----:B---3--:R-:W-:-:S04]  /*09e0*/  FMUL.RZ R12, R2, 0.15915493667125701904 ;  /* 0x3e22f983020c7820 */ /* 0x008fc8000040c000 */
[----:B--2---:R-:W1:Y:S02]  /*09f0*/  MUFU.COS R13, R12 ;  /* 0x0000000c000d7308 */ /* 0x004e640000000000 */
[----:B-1----:R1:W-:Y:S04]  /*0a00*/  STG.E desc[UR4][R4.64+0x960], R13 ;  /* 0x0009600d04007986 */ /* 0x0023e8000c101904 */
[----:B------:R-:W2:Y:S02]  /*0a10*/  LDG.E R2, desc[UR4][R6.64+0xc80] ;  /* 0x000c800406027981 */ /* 0x000ea4000c1e1900 */
[----:B--2---:R-:W-:-:S04]  /*0a20*/  FMUL.RZ R8, R2, 0.15915493667125701904 ;  /* 0x3e22f98302087820 */ /* 0x004fc8000040c000 */
[----:B0-----:R-:W0:Y:S02]  /*0a30*/  MUFU.COS R9, R8 ;  /* 0x0000000800097308 */ /* 0x001e240000000000 */
[----:B0-----:R-:W-:Y:S04]  /*0a40*/  STG.E desc[UR4][R4.64+0xc80], R9 ;  /* 0x000c800904007986 */ /* 0x001fe8000c101904 */
[----:B------:R0:W2:Y:S01]  /*0a50*/  LDG.E R2, desc[UR4][R6.64+0xfa0] ;  /* 0x000fa00406027981 */ /* 0x0000a2000c1e1900 */
[----:B------:R-:W-:Y:S02]  /*0a60*/  IADD3 R10, P2, PT, R4, 0x1900, RZ ;  /* 0x00001900040a7810 */ /* 0x000fe40007f5e0ff */
[----:B------:R-:W-:Y:S02]  /*0a70*/  IADD3 R12, P1, PT, R6, 0x1900, RZ ;  /* 0x00001900060c7810 */ /* 0x000fe40007f3e0ff */
[----:B-1----:R-:W-:-:S02]  /*0a80*/  IADD3.X R13, PT, PT, RZ, R5, RZ, P2, !PT ;  /* 0x00000005ff0d7210 */ /* 0x002fc400017fe4ff */
[----:B------:R-:W-:Y:S02]  /*0a90*/  PLOP3.LUT P0, PT, PT, PT, PT, 0x8, 0x80 ;  /* 0x000000000080781c */ /* 0x000fe40003f0e170 */
[----:B------:R-:W-:Y:S01]  /*0aa0*/  IADD3 R3, PT, PT, R3, 0x640, RZ ;  /* 0x0000064003037810 */ /* 0x000fe20007ffe0ff */
[----:B0-----:R-:W-:Y:S02]  /*0ab0*/  IMAD.X R7, RZ, RZ, R7, P1 ;  /* 0x000000ffff077224 */ /* 0x001fe400008e0607 */
[----:B------:R-:W-:Y:S02]  /*0ac0*/  IMAD.MOV.U32 R6, RZ, RZ, R12 ;  /* 0x000000ffff067224 */ /* 0x000fe400078e000c */
[----:B--2---:R-:W-:-:S04]  /*0ad0*/  FMUL.RZ R2, R2, 0.15915493667125701904 ;  /* 0x3e22f98302027820 */ /* 0x004fc8000040c000 */
[----:B------:R-:W0:Y:S02]  /*0ae0*/  MUFU.COS R11, R2 ;  /* 0x00000002000b7308 */ /* 0x000e240000000000 */
[----:B0-----:R0:W-:Y:S02]  /*0af0*/  STG.E desc[UR4][R4.64+0xfa0], R11 ;  /* 0x000fa00b04007986 */ /* 0x0011e4000c101904 */
[----:B0-----:R-:W-:Y:S02]  /*0b00*/  MOV R4, R10 ;  /* 0x0000000a00047202 */ /* 0x001fe40000000f00 */
[----:B------:R-:W-:-:S07]  /*0b10*/  MOV R5, R13 ;  /* 0x0000000d00057202 */ /* 0x000fce0000000f00 */
.L_x_7:
[----:B------:R-:W-:Y:S05]  /*0b20*/  BSYNC.RECONVERGENT B0 ;  /* 0x0000000000007941 */ /* 0x000fea0003800200 */
.L_x_6:
[----:B------:R-:W-:-:S13]  /*0b30*/  ISETP.LT.OR P0, PT, R3, R0, P0 ;  /* 0x000000000300720c */ /* 0x000fda0000701670 */
[----:B------:R-:W-:Y:S05]  /*0b40*/  @!P0 EXIT ;  /* 0x000000000000894d */ /* 0x000fea0003800000 */
[----:B------:R-:W2:Y:S02]  /*0b50*/  LDG.E R0, desc[UR4][R6.64+-0x640] ;  /* 0xfff9c00406007981 */ /* 0x000ea4000c1e1900 */
[----:B--2---:R-:W-:-:S06]  /*0b60*/  FMUL.RZ R3, R0, 0.15915493667125701904 ;  /* 0x3e22f98300037820 */ /* 0x004fcc000040c000 */
[----:B------:R-:W0:Y:S02]  /*0b70*/  MUFU.COS R3, R3 ;  /* 0x0000000300037308 */ /* 0x000e240000000000 */
[----:B0-----:R0:W-:Y:S04]  /*0b80*/  STG.E desc[UR4][R4.64+-0x640], R3 ;  /* 0xfff9c00304007986 */ /* 0x0011e8000c101904 */
[----:B------:R-:W2:Y:S02]  /*0b90*/  LDG.E R0, desc[UR4][R6.64+-0x320] ;  /* 0xfffce00406007981 */ /* 0x000ea4000c1e1900 */
[----:B--2---:R-:W-:-:S06]  /*0ba0*/  FMUL.RZ R9, R0, 0.15915493667125701904 ;  /* 0x3e22f98300097820 */ /* 0x004fcc000040c000 */
[----:B------:R-:W1:Y:S02]  /*0bb0*/  MUFU.COS R9, R9 ;  /* 0x0000000900097308 */ /* 0x000e640000000000 */
[----:B-1----:R-:W-:Y:S04]  /*0bc0*/  STG.E desc[UR4][R4.64+-0x320], R9 ;  /* 0xfffce00904007986 */ /* 0x002fe8000c101904 */
[----:B------:R-:W2:Y:S02]  /*0bd0*/  LDG.E R0, desc[UR4][R6.64] ;  /* 0x0000000406007981 */ /* 0x000ea4000c1e1900 */
[----:B--2---:R-:W-:-:S06]  /*0be0*/  FMUL.RZ R11, R0, 0.15915493667125701904 ;  /* 0x3e22f983000b7820 */ /* 0x004fcc000040c000 */
[----:B------:R-:W1:Y:S02]  /*0bf0*/  MUFU.COS R11, R11 ;  /* 0x0000000b000b7308 */ /* 0x000e640000000000 */
[----:B-1----:R-:W-:Y:S04]  /*0c00*/  STG.E desc[UR4][R4.64], R11 ;  /* 0x0000000b04007986 */ /* 0x002fe8000c101904 */
[----:B------:R-:W2:Y:S02]  /*0c10*/  LDG.E R0, desc[UR4][R6.64+0x320] ;  /* 0x0003200406007981 */ /* 0x000ea4000c1e1900 */
[----:B--2---:R-:W-:-:S04]  /*0c20*/  FMUL.RZ R0, R0, 0.15915493667125701904 ;  /* 0x3e22f98300007820 */ /* 0x004fc8000040c000 */
[----:B0-----:R-:W0:Y:S02]  /*0c30*/  MUFU.COS R3, R0 ;  /* 0x0000000000037308 */ /* 0x001e240000000000 */
[----:B0-----:R-:W-:Y:S01]  /*0c40*/  STG.E desc[UR4][R4.64+0x320], R3 ;  /* 0x0003200304007986 */ /* 0x001fe2000c101904 */
[----:B------:R-:W-:Y:S05]  /*0c50*/  EXIT ;  /* 0x000000000000794d */ /* 0x000fea0003800000 */
.L_x_8:
[----:B------:R-:W-:-:S00]  /*0c60*/  BRA `(.L_x_8) ;  /* 0xfffffffc00fc7947 */ /* 0x000fc0000383ffff */
[----:B------:R-:W-:-:S00]  /*0c70*/  NOP ;  /* 0x0000000000007918 */ /* 0x000fc00000000000 */
        /* <DEDUP_REMOVED lines=8> */
.L_x_9:


//--------------------- .nv.shared.reserved.0     --------------------------
	.section	.nv.shared.reserved.0,"aw",@nobits
	.weak		__nv_reservedSMEM_offset_0_alias
	.size		__nv_reservedSMEM_offset_0_alias, 0, 64
	.other		__nv_reservedSMEM_offset_0_alias,@"STO_CUDA_RESERVED_SHARED STV_DEFAULT"
__nv_reservedSMEM_offset_0_alias:
	.zero		0
	.zero		64


//--------------------- .nv.constant0._Z8cos_main9cosParams --------------------------
	.section	.nv.constant0._Z8cos_main9cosParams,"a",@progbits
	.sectionflags	@""
	.align	4
.nv.constant0._Z8cos_main9cosParams:
	.zero		920


//--------------------- SYMBOLS --------------------------

	.type		.nv.reservedSmem.offset0,@object
	.size		.nv.reservedSmem.offset0,0x4
